	.headerflags	@"EF_CUDA_TEXMODE_UNIFIED EF_CUDA_64BIT_ADDRESS EF_CUDA_SM89 EF_CUDA_VIRTUAL_SM(EF_CUDA_SM89)"
	.elftype	@"ET_EXEC"


//--------------------- .nv.info                  --------------------------
	.section	.nv.info,"",@"SHT_CUDA_INFO"
	.align	4


	//----- nvinfo : EIATTR_REGCOUNT
	.align		4
        /*0000*/ 	.byte	0x04, 0x2f
        /*0002*/ 	.short	(.L_1 - .L_0)
	.align		4
.L_0:
        /*0004*/ 	.word	index@(triton__0d1d2de)
        /*0008*/ 	.word	0x00000018


	//----- nvinfo : EIATTR_MAX_STACK_SIZE
	.align		4
.L_1:
        /*000c*/ 	.byte	0x04, 0x23
        /*000e*/ 	.short	(.L_3 - .L_2)
	.align		4
.L_2:
        /*0010*/ 	.word	index@(triton__0d1d2de)
        /*0014*/ 	.word	0x00000000


	//----- nvinfo : EIATTR_MIN_STACK_SIZE
	.align		4
.L_3:
        /*0018*/ 	.byte	0x04, 0x12
        /*001a*/ 	.short	(.L_5 - .L_4)
	.align		4
.L_4:
        /*001c*/ 	.word	index@(triton__0d1d2de)
        /*0020*/ 	.word	0x00000000


	//----- nvinfo : EIATTR_FRAME_SIZE
	.align		4
.L_5:
        /*0024*/ 	.byte	0x04, 0x11
        /*0026*/ 	.short	(.L_7 - .L_6)
	.align		4
.L_6:
        /*0028*/ 	.word	index@(triton__0d1d2de)
        /*002c*/ 	.word	0x00000000
.L_7:


//--------------------- .nv.info.triton__0d1d2de  --------------------------
	.section	.nv.info.triton__0d1d2de,"",@"SHT_CUDA_INFO"
	.align	4


	//----- nvinfo : EIATTR_CUDA_API_VERSION
	.align		4
        /*0000*/ 	.byte	0x04, 0x37
        /*0002*/ 	.short	(.L_9 - .L_8)
.L_8:
        /*0004*/ 	.word	0x0000007b


	//----- nvinfo : EIATTR_PARAM_CBANK
	.align		4
.L_9:
        /*0008*/ 	.byte	0x04, 0x0a
        /*000a*/ 	.short	(.L_11 - .L_10)
	.align		4
.L_10:
        /*000c*/ 	.word	index@(.nv.constant0.triton__0d1d2de)
        /*0010*/ 	.short	0x0160
        /*0012*/ 	.short	0x0014


	//----- nvinfo : EIATTR_CBANK_PARAM_SIZE
	.align		4
.L_11:
        /*0014*/ 	.byte	0x03, 0x19
        /*0016*/ 	.short	0x0014


	//----- nvinfo : EIATTR_KPARAM_INFO
	.align		4
        /*0018*/ 	.byte	0x04, 0x17
        /*001a*/ 	.short	(.L_13 - .L_12)
.L_12:
        /*001c*/ 	.word	0x00000000
        /*0020*/ 	.short	0x0002
        /*0022*/ 	.short	0x0010
        /*0024*/ 	.byte	0x00, 0xf0, 0x11, 0x00


	//----- nvinfo : EIATTR_KPARAM_INFO
	.align		4
.L_13:
        /*0028*/ 	.byte	0x04, 0x17
        /*002a*/ 	.short	(.L_15 - .L_14)
.L_14:
        /*002c*/ 	.word	0x00000000
        /*0030*/ 	.short	0x0001
        /*0032*/ 	.short	0x0008
        /*0034*/ 	.byte	0x00, 0xf0, 0x21, 0x00


	//----- nvinfo : EIATTR_KPARAM_INFO
	.align		4
.L_15:
        /*0038*/ 	.byte	0x04, 0x17
        /*003a*/ 	.short	(.L_17 - .L_16)
.L_16:
        /*003c*/ 	.word	0x00000000
        /*0040*/ 	.short	0x0000
        /*0042*/ 	.short	0x0000
        /*0044*/ 	.byte	0x00, 0xf0, 0x21, 0x00


	//----- nvinfo : EIATTR_MAXREG_COUNT
	.align		4
.L_17:
        /*0048*/ 	.byte	0x03, 0x1b
        /*004a*/ 	.short	0x00ff


	//----- nvinfo : EIATTR_EXIT_INSTR_OFFSETS
	.align		4
        /*004c*/ 	.byte	0x04, 0x1c
        /*004e*/ 	.short	(.L_19 - .L_18)


	//   ....[0]....
.L_18:
        /*0050*/ 	.word	0x000002d0


	//   ....[1]....
        /*0054*/ 	.word	0x000002f0


	//----- nvinfo : EIATTR_MAX_THREADS
	.align		4
.L_19:
        /*0058*/ 	.byte	0x04, 0x05
        /*005a*/ 	.short	(.L_21 - .L_20)
.L_20:
        /*005c*/ 	.word	0x00000080
        /*0060*/ 	.word	0x00000001
        /*0064*/ 	.word	0x00000001
.L_21:


//--------------------- .nv.rel.action            --------------------------
	.section	.nv.rel.action,"",@"SHT_CUDA_RELOCINFO"
	.align	8
	.sectionentsize	8
        /*0000*/ 	.byte	0x73, 0x00, 0x00, 0x00, 0x00, 0x00, 0x00, 0x00, 0x00, 0x00, 0x00, 0x11, 0x25, 0x00, 0x05, 0x36


//--------------------- .nv.constant0.triton__0d1d2de --------------------------
	.section	.nv.constant0.triton__0d1d2de,"a",@progbits
	.align	4
.nv.constant0.triton__0d1d2de:
	.zero		372


//--------------------- .text.triton__0d1d2de     --------------------------
	.section	.text.triton__0d1d2de,"ax",@progbits
	.sectioninfo	@"SHI_REGISTERS=24"
	.align	128
        .global         triton__0d1d2de
        .type           triton__0d1d2de,@function
        .size           triton__0d1d2de,(.L_x_1 - triton__0d1d2de)
        .other          triton__0d1d2de,@"STO_CUDA_ENTRY STV_DEFAULT"
triton__0d1d2de:
.text.triton__0d1d2de:
[----:B------:R-:W-:-:S02]  /*0000*/  MOV R1, c[0x0][0x28] ;  /* 0x00000a0000017a02 */ /* 0x000fc40000000f00 */
[----:B------:R-:W0:Y:S01]  /*0010*/  S2R R0, SR_TID.X ;  /* 0x0000000000007919 */ /* 0x000e220000002100 */
[----:B------:R-:W-:Y:S01]  /*0020*/  MOV R13, 0x2 ;  /* 0x00000002000d7802 */ /* 0x000fe20000000f00 */
[----:B------:R-:W-:Y:S01]  /*0030*/  CS2R R8, SRZ ;  /* 0x0000000000087805 */ /* 0x000fe2000001ff00 */
[----:B------:R-:W-:Y:S01]  /*0040*/  CS2R R10, SRZ ;  /* 0x00000000000a7805 */ /* 0x000fe2000001ff00 */
[----:B------:R-:W1:Y:S01]  /*0050*/  S2R R3, SR_CTAID.X ;  /* 0x0000000000037919 */ /* 0x000e620000002500 */
[----:B------:R-:W-:Y:S01]  /*0060*/  CS2R R4, SRZ ;  /* 0x0000000000047805 */ /* 0x000fe2000001ff00 */
[----:B------:R-:W-:Y:S01]  /*0070*/  ULDC.64 UR4, c[0x0][0x118] ;  /* 0x0000460000047ab9 */ /* 0x000fe20000000a00 */
[----:B0-----:R-:W-:-:S04]  /*0080*/  SHF.L.U32 R0, R0, 0x3, RZ ;  /* 0x0000000300007819 */ /* 0x001fc800000006ff */
[----:B------:R-:W-:-:S04]  /*0090*/  LOP3.LUT R0, R0, 0x3f8, RZ, 0xc0, !PT ;  /* 0x000003f800007812 */ /* 0x000fc800078ec0ff */
[----:B-1----:R-:W-:-:S04]  /*00a0*/  LEA R0, R3, R0, 0xa ;  /* 0x0000000003007211 */ /* 0x002fc800078e50ff */
[C---:B------:R-:W-:Y:S01]  /*00b0*/  ISETP.GE.AND P0, PT, R0.reuse, 0x84580, PT ;  /* 0x000845800000780c */ /* 0x040fe20003f06270 */
[----:B------:R-:W-:Y:S01]  /*00c0*/  IMAD.WIDE R2, R0, R13, c[0x0][0x160] ;  /* 0x0000580000027625 */ /* 0x000fe200078e020d */
[----:B------:R-:W-:-:S03]  /*00d0*/  CS2R R6, SRZ ;  /* 0x0000000000067805 */ /* 0x000fc6000001ff00 */
[----:B------:R-:W-:-:S08]  /*00e0*/  IMAD.WIDE R12, R0, R13, c[0x0][0x168] ;  /* 0x00005a00000c7625 */ /* 0x000fd000078e020d */
[----:B------:R-:W2:Y:S04]  /*00f0*/  @!P0 LDG.E.128 R8, [R2.64] ;  /* 0x0000000402088981 */ /* 0x000ea8000c1e1d00 */
[----:B------:R-:W3:Y:S01]  /*0100*/  @!P0 LDG.E.128 R4, [R12.64] ;  /* 0x000000040c048981 */ /* 0x000ee2000c1e1d00 */
[--C-:B--2---:R-:W-:Y:S02]  /*0110*/  HADD2.F32 R14, -RZ, R9.reuse.H1_H1 ;  /* 0x30000009ff0e7230 */ /* 0x104fe40000004100 */
[----:B------:R-:W-:Y:S02]  /*0120*/  HADD2.F32 R15, -RZ, R9.H0_H0 ;  /* 0x20000009ff0f7230 */ /* 0x000fe40000004100 */
[--C-:B------:R-:W-:Y:S02]  /*0130*/  HADD2.F32 R18, -RZ, R11.reuse.H1_H1 ;  /* 0x3000000bff127230 */ /* 0x100fe40000004100 */
[----:B------:R-:W-:-:S02]  /*0140*/  HADD2.F32 R19, -RZ, R11.H0_H0 ;  /* 0x2000000bff137230 */ /* 0x000fc40000004100 */
[--C-:B---3--:R-:W-:Y:S02]  /*0150*/  HADD2.F32 R9, -RZ, R4.reuse.H1_H1 ;  /* 0x30000004ff097230 */ /* 0x108fe40000004100 */
[----:B------:R-:W-:Y:S02]  /*0160*/  HADD2.F32 R11, -RZ, R4.H0_H0 ;  /* 0x20000004ff0b7230 */ /* 0x000fe40000004100 */
[--C-:B------:R-:W-:Y:S02]  /*0170*/  HADD2.F32 R0, -RZ, R8.reuse.H1_H1 ;  /* 0x30000008ff007230 */ /* 0x100fe40000004100 */
[--C-:B------:R-:W-:Y:S02]  /*0180*/  HADD2.F32 R13, -RZ, R5.reuse.H1_H1 ;  /* 0x30000005ff0d7230 */ /* 0x100fe40000004100 */
[----:B------:R-:W-:Y:S01]  /*0190*/  HADD2.F32 R4, -RZ, R5.H0_H0 ;  /* 0x20000005ff047230 */ /* 0x000fe20000004100 */
[----:B------:R-:W-:Y:S01]  /*01a0*/  FFMA R9, R9, 0.125, R0 ;  /* 0x3e00000009097823 */ /* 0x000fe20000000000 */
[----:B------:R-:W-:Y:S01]  /*01b0*/  HADD2.F32 R8, -RZ, R8.H0_H0 ;  /* 0x20000008ff087230 */ /* 0x000fe20000004100 */
[----:B------:R-:W-:Y:S01]  /*01c0*/  FFMA R13, R13, 0.125, R14 ;  /* 0x3e0000000d0d7823 */ /* 0x000fe2000000000e */
[----:B------:R-:W-:Y:S01]  /*01d0*/  HADD2.F32 R16, -RZ, R10.H1_H1 ;  /* 0x3000000aff107230 */ /* 0x000fe20000004100 */
[----:B------:R-:W-:Y:S01]  /*01e0*/  FFMA R4, R4, 0.125, R15 ;  /* 0x3e00000004047823 */ /* 0x000fe2000000000f */
[--C-:B------:R-:W-:Y:S01]  /*01f0*/  HADD2.F32 R5, -RZ, R6.reuse.H1_H1 ;  /* 0x30000006ff057230 */ /* 0x100fe20000004100 */
[----:B------:R-:W-:Y:S01]  /*0200*/  FFMA R8, R11, 0.125, R8 ;  /* 0x3e0000000b087823 */ /* 0x000fe20000000008 */
[----:B------:R-:W-:-:S02]  /*0210*/  HADD2.F32 R17, -RZ, R6.H0_H0 ;  /* 0x20000006ff117230 */ /* 0x000fc40000004100 */
[----:B------:R-:W-:Y:S01]  /*0220*/  HADD2.F32 R10, -RZ, R10.H0_H0 ;  /* 0x2000000aff0a7230 */ /* 0x000fe20000004100 */
[----:B------:R-:W-:Y:S01]  /*0230*/  FFMA R5, R5, 0.125, R16 ;  /* 0x3e00000005057823 */ /* 0x000fe20000000010 */
[--C-:B------:R-:W-:Y:S01]  /*0240*/  HADD2.F32 R21, -RZ, R7.reuse.H1_H1 ;  /* 0x30000007ff157230 */ /* 0x100fe20000004100 */
[----:B------:R-:W-:Y:S01]  /*0250*/  F2FP.F16.F32.PACK_AB R8, R9, R8 ;  /* 0x000000080908723e */ /* 0x000fe200000000ff */
[----:B------:R-:W-:Y:S01]  /*0260*/  HADD2.F32 R6, -RZ, R7.H0_H0 ;  /* 0x20000007ff067230 */ /* 0x000fe20000004100 */
[----:B------:R-:W-:Y:S01]  /*0270*/  FFMA R10, R17, 0.125, R10 ;  /* 0x3e000000110a7823 */ /* 0x000fe2000000000a */
[----:B------:R-:W-:Y:S01]  /*0280*/  F2FP.F16.F32.PACK_AB R9, R13, R4 ;  /* 0x000000040d09723e */ /* 0x000fe200000000ff */
[----:B------:R-:W-:Y:S02]  /*0290*/  FFMA R21, R21, 0.125, R18 ;  /* 0x3e00000015157823 */ /* 0x000fe40000000012 */
[----:B------:R-:W-:Y:S01]  /*02a0*/  FFMA R6, R6, 0.125, R19 ;  /* 0x3e00000006067823 */ /* 0x000fe20000000013 */
[----:B------:R-:W-:-:S04]  /*02b0*/  F2FP.F16.F32.PACK_AB R10, R5, R10 ;  /* 0x0000000a050a723e */ /* 0x000fc800000000ff */
[----:B------:R-:W-:Y:S01]  /*02c0*/  F2FP.F16.F32.PACK_AB R11, R21, R6 ;  /* 0x00000006150b723e */ /* 0x000fe200000000ff */
[----:B------:R-:W-:Y:S06]  /*02d0*/  @P0 EXIT ;  /* 0x000000000000094d */ /* 0x000fec0003800000 */
[----:B------:R-:W-:Y:S01]  /*02e0*/  STG.E.128 [R2.64], R8 ;  /* 0x0000000802007986 */ /* 0x000fe2000c101d04 */
[----:B------:R-:W-:Y:S05]  /*02f0*/  EXIT ;  /* 0x000000000000794d */ /* 0x000fea0003800000 */
.L_x_0:
[----:B------:R-:W-:-:S00]  /*0300*/  BRA `(.L_x_0) ;  /* 0xfffffff000007947 */ /* 0x000fc0000383ffff */
[----:B------:R-:W-:-:S00]  /*0310*/  NOP ;  /* 0x0000000000007918 */ /* 0x000fc00000000000 */
        /* <DEDUP_REMOVED lines=14> */
.L_x_1:
